	.headerflags	@"EF_CUDA_TEXMODE_UNIFIED EF_CUDA_64BIT_ADDRESS EF_CUDA_ACCELERATORS EF_CUDA_SM90 EF_CUDA_VIRTUAL_SM(EF_CUDA_SM90)"
	.elftype	@"ET_EXEC"


//--------------------- .nv.info                  --------------------------
	.section	.nv.info,"",@"SHT_CUDA_INFO"
	.align	4


	//----- nvinfo : EIATTR_REGCOUNT
	.align		4
        /*0000*/ 	.byte	0x04, 0x2f
        /*0002*/ 	.short	(.L_3 - .L_2)
	.align		4
.L_2:
        /*0004*/ 	.word	index@(triton_poi_fused__native_batch_norm_legit_no_training_cat_relu_10)
        /*0008*/ 	.word	0x00000020


	//----- nvinfo : EIATTR_MIN_STACK_SIZE
	.align		4
.L_3:
        /*000c*/ 	.byte	0x04, 0x12
        /*000e*/ 	.short	(.L_5 - .L_4)
	.align		4
.L_4:
        /*0010*/ 	.word	index@(triton_poi_fused__native_batch_norm_legit_no_training_cat_relu_10)
        /*0014*/ 	.word	0x00000000


	//----- nvinfo : EIATTR_FRAME_SIZE
	.align		4
.L_5:
        /*0018*/ 	.byte	0x04, 0x11
        /*001a*/ 	.short	(.L_7 - .L_6)
	.align		4
.L_6:
        /*001c*/ 	.word	index@(triton_poi_fused__native_batch_norm_legit_no_training_cat_relu_10)
        /*0020*/ 	.word	0x00000000


	//----- nvinfo : EIATTR_MIN_STACK_SIZE
	.align		4
.L_7:
        /*0024*/ 	.byte	0x04, 0x12
        /*0026*/ 	.short	(.L_9 - .L_8)
	.align		4
.L_8:
        /*0028*/ 	.word	index@(triton_poi_fused__native_batch_norm_legit_no_training_cat_relu_10)
        /*002c*/ 	.word	0x00000000
.L_9:


//--------------------- .nv.info.triton_poi_fused__native_batch_norm_legit_no_training_cat_relu_10 --------------------------
	.section	.nv.info.triton_poi_fused__native_batch_norm_legit_no_training_cat_relu_10,"",@"SHT_CUDA_INFO"
	.sectionflags	@""
	.align	4


	//----- nvinfo : EIATTR_CUDA_API_VERSION
	.align		4
        /*0000*/ 	.byte	0x04, 0x37
        /*0002*/ 	.short	(.L_11 - .L_10)
.L_10:
        /*0004*/ 	.word	0x0000007c


	//----- nvinfo : EIATTR_KPARAM_INFO
	.align		4
.L_11:
        /*0008*/ 	.byte	0x04, 0x17
        /*000a*/ 	.short	(.L_13 - .L_12)
.L_12:
        /*000c*/ 	.word	0x00000000
        /*0010*/ 	.short	0x0009
        /*0012*/ 	.short	0x0048
        /*0014*/ 	.byte	0x00, 0xf0, 0x11, 0x00


	//----- nvinfo : EIATTR_KPARAM_INFO
	.align		4
.L_13:
        /*0018*/ 	.byte	0x04, 0x17
        /*001a*/ 	.short	(.L_15 - .L_14)
.L_14:
        /*001c*/ 	.word	0x00000000
        /*0020*/ 	.short	0x0008
        /*0022*/ 	.short	0x0040
        /*0024*/ 	.byte	0x00, 0xf4, 0x21, 0x00


	//----- nvinfo : EIATTR_KPARAM_INFO
	.align		4
.L_15:
        /*0028*/ 	.byte	0x04, 0x17
        /*002a*/ 	.short	(.L_17 - .L_16)
.L_16:
        /*002c*/ 	.word	0x00000000
        /*0030*/ 	.short	0x0007
        /*0032*/ 	.short	0x0038
        /*0034*/ 	.byte	0x00, 0xf4, 0x21, 0x00


	//----- nvinfo : EIATTR_KPARAM_INFO
	.align		4
.L_17:
        /*0038*/ 	.byte	0x04, 0x17
        /*003a*/ 	.short	(.L_19 - .L_18)
.L_18:
        /*003c*/ 	.word	0x00000000
        /*0040*/ 	.short	0x0006
        /*0042*/ 	.short	0x0030
        /*0044*/ 	.byte	0x00, 0xf4, 0x21, 0x00


	//----- nvinfo : EIATTR_KPARAM_INFO
	.align		4
.L_19:
        /*0048*/ 	.byte	0x04, 0x17
        /*004a*/ 	.short	(.L_21 - .L_20)
.L_20:
        /*004c*/ 	.word	0x00000000
        /*0050*/ 	.short	0x0005
        /*0052*/ 	.short	0x0028
        /*0054*/ 	.byte	0x00, 0xf4, 0x21, 0x00


	//----- nvinfo : EIATTR_KPARAM_INFO
	.align		4
.L_21:
        /*0058*/ 	.byte	0x04, 0x17
        /*005a*/ 	.short	(.L_23 - .L_22)
.L_22:
        /*005c*/ 	.word	0x00000000
        /*0060*/ 	.short	0x0004
        /*0062*/ 	.short	0x0020
        /*0064*/ 	.byte	0x00, 0xf4, 0x21, 0x00


	//----- nvinfo : EIATTR_KPARAM_INFO
	.align		4
.L_23:
        /*0068*/ 	.byte	0x04, 0x17
        /*006a*/ 	.short	(.L_25 - .L_24)
.L_24:
        /*006c*/ 	.word	0x00000000
        /*0070*/ 	.short	0x0003
        /*0072*/ 	.short	0x0018
        /*0074*/ 	.byte	0x00, 0xf4, 0x21, 0x00


	//----- nvinfo : EIATTR_KPARAM_INFO
	.align		4
.L_25:
        /*0078*/ 	.byte	0x04, 0x17
        /*007a*/ 	.short	(.L_27 - .L_26)
.L_26:
        /*007c*/ 	.word	0x00000000
        /*0080*/ 	.short	0x0002
        /*0082*/ 	.short	0x0010
        /*0084*/ 	.byte	0x00, 0xf4, 0x21, 0x00


	//----- nvinfo : EIATTR_KPARAM_INFO
	.align		4
.L_27:
        /*0088*/ 	.byte	0x04, 0x17
        /*008a*/ 	.short	(.L_29 - .L_28)
.L_28:
        /*008c*/ 	.word	0x00000000
        /*0090*/ 	.short	0x0001
        /*0092*/ 	.short	0x0008
        /*0094*/ 	.byte	0x00, 0xf4, 0x21, 0x00


	//----- nvinfo : EIATTR_KPARAM_INFO
	.align		4
.L_29:
        /*0098*/ 	.byte	0x04, 0x17
        /*009a*/ 	.short	(.L_31 - .L_30)
.L_30:
        /*009c*/ 	.word	0x00000000
        /*00a0*/ 	.short	0x0000
        /*00a2*/ 	.short	0x0000
        /*00a4*/ 	.byte	0x00, 0xf4, 0x21, 0x00


	//----- nvinfo : EIATTR_SPARSE_MMA_MASK
	.align		4
.L_31:
        /*00a8*/ 	.byte	0x03, 0x50
        /*00aa*/ 	.short	0x0000


	//----- nvinfo : EIATTR_MAXREG_COUNT
	.align		4
        /*00ac*/ 	.byte	0x03, 0x1b
        /*00ae*/ 	.short	0x00ff


	//----- nvinfo : EIATTR_EXIT_INSTR_OFFSETS
	.align		4
        /*00b0*/ 	.byte	0x04, 0x1c
        /*00b2*/ 	.short	(.L_33 - .L_32)


	//   ....[0]....
.L_32:
        /*00b4*/ 	.word	0x00001170


	//----- nvinfo : EIATTR_REQNTID
	.align		4
.L_33:
        /*00b8*/ 	.byte	0x04, 0x10
        /*00ba*/ 	.short	(.L_35 - .L_34)
.L_34:
        /*00bc*/ 	.word	0x00000080
        /*00c0*/ 	.word	0x00000001
        /*00c4*/ 	.word	0x00000001


	//----- nvinfo : EIATTR_CBANK_PARAM_SIZE
	.align		4
.L_35:
        /*00c8*/ 	.byte	0x03, 0x19
        /*00ca*/ 	.short	0x004c


	//----- nvinfo : EIATTR_PARAM_CBANK
	.align		4
        /*00cc*/ 	.byte	0x04, 0x0a
        /*00ce*/ 	.short	(.L_37 - .L_36)
	.align		4
.L_36:
        /*00d0*/ 	.word	index@(.nv.constant0.triton_poi_fused__native_batch_norm_legit_no_training_cat_relu_10)
        /*00d4*/ 	.short	0x0210
        /*00d6*/ 	.short	0x004c


	//----- nvinfo : EIATTR_SW_WAR
	.align		4
.L_37:
        /*00d8*/ 	.byte	0x04, 0x36
        /*00da*/ 	.short	(.L_39 - .L_38)
.L_38:
        /*00dc*/ 	.word	0x00000008
.L_39:


//--------------------- .nv.callgraph             --------------------------
	.section	.nv.callgraph,"",@"SHT_CUDA_CALLGRAPH"
	.align	4
	.sectionentsize	8
	.align		4
        /*0000*/ 	.word	0x00000000
	.align		4
        /*0004*/ 	.word	0xffffffff
	.align		4
        /*0008*/ 	.word	0x00000000
	.align		4
        /*000c*/ 	.word	0xfffffffe
	.align		4
        /*0010*/ 	.word	0x00000000
	.align		4
        /*0014*/ 	.word	0xfffffffd
	.align		4
        /*0018*/ 	.word	0x00000000
	.align		4
        /*001c*/ 	.word	0xfffffffc


//--------------------- .nv.constant4             --------------------------
	.section	.nv.constant4,"a",@progbits
	.align	8
	.align		8
.nv.constant4:
        /*0000*/ 	.dword	_$_str
	.align		8
        /*0008*/ 	.dword	_$_str_$_2


//--------------------- .text.triton_poi_fused__native_batch_norm_legit_no_training_cat_relu_10 --------------------------
	.section	.text.triton_poi_fused__native_batch_norm_legit_no_training_cat_relu_10,"ax",@progbits
	.align	128
        .global         triton_poi_fused__native_batch_norm_legit_no_training_cat_relu_10
        .type           triton_poi_fused__native_batch_norm_legit_no_training_cat_relu_10,@function
        .size           triton_poi_fused__native_batch_norm_legit_no_training_cat_relu_10,(.L_x_1 - triton_poi_fused__native_batch_norm_legit_no_training_cat_relu_10)
        .other          triton_poi_fused__native_batch_norm_legit_no_training_cat_relu_10,@"STO_CUDA_ENTRY STV_DEFAULT"
triton_poi_fused__native_batch_norm_legit_no_training_cat_relu_10:
.text.triton_poi_fused__native_batch_norm_legit_no_training_cat_relu_10:
[----:B------:R-:W-:Y:S01]  /*0000*/  LDC R1, c[0x0][0x28] ;  /* 0x00000a00ff017b82 */ /* 0x000fe20000000800 */
[----:B------:R-:W1:Y:S01]  /*0010*/  S2R R0, SR_TID.X ;  /* 0x0000000000007919 */ /* 0x000e620000002100 */
[----:B------:R-:W-:Y:S01]  /*0020*/  ULDC.64 UR6, c[0x0][0x220] ;  /* 0x0000880000067ab9 */ /* 0x000fe20000000a00 */
[----:B------:R-:W-:Y:S01]  /*0030*/  ULDC.64 UR4, c[0x0][0x208] ;  /* 0x0000820000047ab9 */ /* 0x000fe20000000a00 */
[----:B------:R-:W2:Y:S01]  /*0040*/  S2R R3, SR_CTAID.X ;  /* 0x0000000000037919 */ /* 0x000ea20000002500 */
[----:B-1----:R-:W-:Y:S01]  /*0050*/  IMAD.SHL.U32 R0, R0, 0x4, RZ ;  /* 0x0000000400007824 */ /* 0x002fe200078e00ff */
[----:B--2---:R-:W-:-:S04]  /*0060*/  SHF.R.S32.HI R5, RZ, 0x16, R3 ;  /* 0x00000016ff057819 */ /* 0x004fc80000011403 */
[----:B------:R-:W-:Y:S02]  /*0070*/  LOP3.LUT R0, R0, 0x1fc, RZ, 0xc0, !PT ;  /* 0x000001fc00007812 */ /* 0x000fe400078ec0ff */
[----:B------:R-:W-:-:S03]  /*0080*/  SGXT R5, R5, 0x1 ;  /* 0x000000010505781a */ /* 0x000fc60000000200 */
[----:B------:R-:W-:-:S04]  /*0090*/  IMAD R2, R3, 0x200, R0 ;  /* 0x0000020003027824 */ /* 0x000fc800078e0200 */
[----:B------:R-:W-:Y:S01]  /*00a0*/  VIADD R20, R2, 0x1 ;  /* 0x0000000102147836 */ /* 0x000fe20000000000 */
[CC--:B------:R-:W-:Y:S02]  /*00b0*/  LEA.HI R0, R5.reuse, R2.reuse, RZ, 0x4 ;  /* 0x0000000205007211 */ /* 0x0c0fe400078f20ff */
[----:B------:R-:W-:Y:S02]  /*00c0*/  LEA.HI R4, R5, R2, RZ, 0x9 ;  /* 0x0000000205047211 */ /* 0x000fe400078f48ff */
[----:B------:R-:W-:Y:S02]  /*00d0*/  SHF.R.S32.HI R26, RZ, 0x4, R0 ;  /* 0x00000004ff1a7819 */ /* 0x000fe40000011400 */
[----:B------:R-:W-:Y:S02]  /*00e0*/  SHF.R.S32.HI R4, RZ, 0x9, R4 ;  /* 0x00000009ff047819 */ /* 0x000fe40000011404 */
[----:B------:R-:W-:Y:S02]  /*00f0*/  LEA.HI R3, R26, R26, RZ, 0x5 ;  /* 0x0000001a1a037211 */ /* 0x000fe400078f28ff */
[----:B------:R-:W-:Y:S01]  /*0100*/  LOP3.LUT R21, R0, 0xfffffff0, RZ, 0xc0, !PT ;  /* 0xfffffff000157812 */ /* 0x000fe200078ec0ff */
[----:B------:R-:W-:Y:S01]  /*0110*/  VIADD R0, R2, 0x2 ;  /* 0x0000000202007836 */ /* 0x000fe20000000000 */
[----:B------:R-:W-:-:S03]  /*0120*/  LOP3.LUT R3, R3, 0xffffffe0, RZ, 0xc0, !PT ;  /* 0xffffffe003037812 */ /* 0x000fc600078ec0ff */
[----:B------:R-:W-:Y:S02]  /*0130*/  IMAD.IADD R21, R2, 0x1, -R21 ;  /* 0x0000000102157824 */ /* 0x000fe400078e0a15 */
[----:B------:R-:W-:-:S04]  /*0140*/  IMAD.IADD R3, R26, 0x1, -R3 ;  /* 0x000000011a037824 */ /* 0x000fc800078e0a03 */
[----:B------:R-:W-:Y:S01]  /*0150*/  IMAD R3, R4, 0x40, R3 ;  /* 0x0000004004037824 */ /* 0x000fe200078e0203 */
[----:B------:R-:W-:-:S03]  /*0160*/  LEA.HI R4, R5, R0, RZ, 0x4 ;  /* 0x0000000005047211 */ /* 0x000fc600078f20ff */
[----:B------:R-:W-:Y:S01]  /*0170*/  IMAD R17, R3, 0x6, RZ ;  /* 0x0000000603117824 */ /* 0x000fe200078e02ff */
[----:B------:R-:W-:Y:S02]  /*0180*/  LEA.HI R3, R5, R20, RZ, 0x4 ;  /* 0x0000001405037211 */ /* 0x000fe400078f20ff */
[----:B------:R-:W-:Y:S02]  /*0190*/  LOP3.LUT R7, R4, 0xfffffff0, RZ, 0xc0, !PT ;  /* 0xfffffff004077812 */ /* 0x000fe400078ec0ff */
[----:B------:R-:W-:Y:S02]  /*01a0*/  SHF.R.S32.HI R24, RZ, 0x1f, R17 ;  /* 0x0000001fff187819 */ /* 0x000fe40000011411 */
[----:B------:R-:W-:Y:S01]  /*01b0*/  IADD3 R6, P0, R21, R17, RZ ;  /* 0x0000001115067210 */ /* 0x000fe20007f1e0ff */
[----:B------:R-:W-:Y:S01]  /*01c0*/  IMAD.IADD R0, R0, 0x1, -R7 ;  /* 0x0000000100007824 */ /* 0x000fe200078e0a07 */
[----:B------:R-:W-:Y:S02]  /*01d0*/  LOP3.LUT R3, R3, 0xfffffff0, RZ, 0xc0, !PT ;  /* 0xfffffff003037812 */ /* 0x000fe400078ec0ff */
[----:B------:R-:W-:Y:S01]  /*01e0*/  LEA.HI.X.SX32 R9, R21, R24, 0x1, P0 ;  /* 0x0000001815097211 */ /* 0x000fe200000f0eff */
[----:B------:R-:W-:Y:S01]  /*01f0*/  VIADD R10, R0, 0xfffffff3 ;  /* 0xfffffff3000a7836 */ /* 0x000fe20000000000 */
[----:B------:R-:W-:Y:S01]  /*0200*/  LEA R28, P0, R6, UR6, 0x2 ;  /* 0x00000006061c7c11 */ /* 0x000fe2000f8010ff */
[----:B------:R-:W-:Y:S01]  /*0210*/  IMAD.IADD R20, R20, 0x1, -R3 ;  /* 0x0000000114147824 */ /* 0x000fe200078e0a03 */
[----:B------:R-:W-:-:S02]  /*0220*/  IADD3 R3, P3, R0, R17, RZ ;  /* 0x0000001100037210 */ /* 0x000fc40007f7e0ff */
[----:B------:R-:W-:Y:S01]  /*0230*/  LEA.HI.X R29, R6, UR7, R9, 0x2, P0 ;  /* 0x00000007061d7c11 */ /* 0x000fe200080f1409 */
[----:B------:R-:W-:Y:S01]  /*0240*/  VIADD R6, R20, 0xfffffff3 ;  /* 0xfffffff314067836 */ /* 0x000fe20000000000 */
[----:B------:R-:W-:Y:S01]  /*0250*/  IADD3 R11, P5, R17, R10, RZ ;  /* 0x0000000a110b7210 */ /* 0x000fe20007fbe0ff */
[----:B------:R-:W1:Y:S01]  /*0260*/  LDC.64 R8, c[0x0][0x210] ;  /* 0x00008400ff087b82 */ /* 0x000e620000000a00 */
[----:B------:R-:W-:Y:S02]  /*0270*/  IADD3 R4, P1, R20, R17, RZ ;  /* 0x0000001114047210 */ /* 0x000fe40007f3e0ff */
[----:B------:R-:W-:Y:S02]  /*0280*/  IADD3 R7, P4, R17, R6, RZ ;  /* 0x0000000611077210 */ /* 0x000fe40007f9e0ff */
[----:B------:R-:W-:Y:S02]  /*0290*/  ISETP.GT.AND P2, PT, R0, 0xc, PT ;  /* 0x0000000c0000780c */ /* 0x000fe40003f44270 */
[----:B------:R-:W-:-:S02]  /*02a0*/  LEA.HI.X.SX32 R14, R6, R24, 0x1, P4 ;  /* 0x00000018060e7211 */ /* 0x000fc400020f0eff */
[-C--:B------:R-:W-:Y:S02]  /*02b0*/  LEA.HI.X.SX32 R12, R10, R24.reuse, 0x1, P5 ;  /* 0x000000180a0c7211 */ /* 0x080fe400028f0eff */
[-C--:B------:R-:W-:Y:S02]  /*02c0*/  LEA.HI.X.SX32 R13, R20, R24.reuse, 0x1, P1 ;  /* 0x00000018140d7211 */ /* 0x080fe400008f0eff */
[----:B------:R-:W-:Y:S02]  /*02d0*/  LEA R22, P1, R4, UR6, 0x2 ;  /* 0x0000000604167c11 */ /* 0x000fe4000f8210ff */
[----:B------:R-:W-:Y:S02]  /*02e0*/  LEA R6, P4, R7, UR6, 0x2 ;  /* 0x0000000607067c11 */ /* 0x000fe4000f8810ff */
[----:B------:R-:W-:Y:S02]  /*02f0*/  LEA R10, P5, R11, UR6, 0x2 ;  /* 0x000000060b0a7c11 */ /* 0x000fe4000f8a10ff */
[----:B------:R-:W-:-:S02]  /*0300*/  LEA.HI.X.SX32 R16, R0, R24, 0x1, P3 ;  /* 0x0000001800107211 */ /* 0x000fc400018f0eff */
[----:B------:R-:W-:Y:S02]  /*0310*/  LEA R18, P3, R3, UR6, 0x2 ;  /* 0x0000000603127c11 */ /* 0x000fe4000f8610ff */
[----:B------:R-:W-:Y:S01]  /*0320*/  LEA.HI.X R23, R4, UR7, R13, 0x2, P1 ;  /* 0x0000000704177c11 */ /* 0x000fe200088f140d */
[----:B------:R-:W-:Y:S01]  /*0330*/  IMAD R15, R26, 0xd, R21 ;  /* 0x0000000d1a0f7824 */ /* 0x000fe200078e0215 */
[----:B------:R-:W-:Y:S01]  /*0340*/  LEA.HI.X R7, R7, UR7, R14, 0x2, P4 ;  /* 0x0000000707077c11 */ /* 0x000fe2000a0f140e */
[----:B------:R-:W-:Y:S01]  /*0350*/  IMAD.MOV.U32 R14, RZ, RZ, RZ ;  /* 0x000000ffff0e7224 */ /* 0x000fe200078e00ff */
[----:B------:R-:W-:Y:S02]  /*0360*/  LEA.HI.X R11, R11, UR7, R12, 0x2, P5 ;  /* 0x000000070b0b7c11 */ /* 0x000fe4000a8f140c */
[----:B------:R-:W-:Y:S02]  /*0370*/  CS2R R12, SRZ ;  /* 0x00000000000c7805 */ /* 0x000fe4000001ff00 */
[----:B------:R-:W-:Y:S01]  /*0380*/  LEA.HI.X R19, R3, UR7, R16, 0x2, P3 ;  /* 0x0000000703137c11 */ /* 0x000fe200098f1410 */
[C---:B------:R-:W-:Y:S01]  /*0390*/  VIADD R25, R21.reuse, 0xfffffff3 ;  /* 0xfffffff315197836 */ /* 0x040fe20000000000 */
[----:B------:R-:W-:Y:S01]  /*03a0*/  ISETP.GT.AND P3, PT, R20, 0xc, PT ;  /* 0x0000000c1400780c */ /* 0x000fe20003f64270 */
[----:B------:R-:W2:Y:S01]  /*03b0*/  @P2 LDG.E.EL R14, desc[UR4][R10.64+0xc] ;  /* 0x00000c040a0e2981 */ /* 0x000ea2000c2e1900 */
[----:B------:R-:W-:Y:S01]  /*03c0*/  ISETP.GT.AND P0, PT, R21, 0xc, PT ;  /* 0x0000000c1500780c */ /* 0x000fe20003f04270 */
[----:B------:R-:W-:-:S02]  /*03d0*/  IMAD.MOV.U32 R4, RZ, RZ, RZ ;  /* 0x000000ffff047224 */ /* 0x000fc400078e00ff */
[----:B------:R1:W3:Y:S01]  /*03e0*/  @P2 LDG.E.EL R13, desc[UR4][R18.64+-0x34] ;  /* 0xffffcc04120d2981 */ /* 0x0002e2000c2e1900 */
[----:B------:R-:W-:Y:S01]  /*03f0*/  ISETP.GE.AND P4, PT, R21, 0xd, PT ;  /* 0x0000000d1500780c */ /* 0x000fe20003f86270 */
[----:B------:R-:W-:Y:S02]  /*0400*/  IMAD.MOV.U32 R3, RZ, RZ, RZ ;  /* 0x000000ffff037224 */ /* 0x000fe400078e00ff */
[----:B------:R-:W-:-:S04]  /*0410*/  IMAD.MOV.U32 R16, RZ, RZ, RZ ;  /* 0x000000ffff107224 */ /* 0x000fc800078e00ff */
[----:B------:R-:W4:Y:S01]  /*0420*/  @P3 LDG.E.EL R3, desc[UR4][R22.64+-0x34] ;  /* 0xffffcc0416033981 */ /* 0x000f22000c2e1900 */
[----:B-1----:R-:W-:Y:S01]  /*0430*/  IMAD.WIDE R18, R15, 0x4, R8 ;  /* 0x000000040f127825 */ /* 0x002fe200078e0208 */
[----:B------:R-:W-:Y:S02]  /*0440*/  IADD3 R15, P1, R17, R25, RZ ;  /* 0x00000019110f7210 */ /* 0x000fe40007f3e0ff */
[----:B------:R-:W5:Y:S02]  /*0450*/  @P3 LDG.E.EL R16, desc[UR4][R6.64+0xc] ;  /* 0x00000c0406103981 */ /* 0x000f64000c2e1900 */
[----:B------:R-:W-:Y:S02]  /*0460*/  LEA.HI.X.SX32 R25, R25, R24, 0x1, P1 ;  /* 0x0000001819197211 */ /* 0x000fe400008f0eff */
[----:B------:R1:W5:Y:S04]  /*0470*/  @P0 LDG.E.EL R4, desc[UR4][R28.64+-0x34] ;  /* 0xffffcc041c040981 */ /* 0x000368000c2e1900 */
[----:B------:R1:W5:Y:S02]  /*0480*/  @!P4 LDG.E.EL R12, desc[UR4][R18.64] ;  /* 0x00000004120cc981 */ /* 0x000364000c2e1900 */
[----:B-1----:R-:W-:Y:S01]  /*0490*/  VIADD R28, R2, 0x3 ;  /* 0x00000003021c7836 */ /* 0x002fe20000000000 */
[----:B0-----:R-:W-:-:S04]  /*04a0*/  LEA R18, P1, R15, UR6, 0x2 ;  /* 0x000000060f127c11 */ /* 0x001fc8000f8210ff */
[----:B------:R-:W-:Y:S02]  /*04b0*/  LEA.HI R5, R5, R28, RZ, 0x4 ;  /* 0x0000001c05057211 */ /* 0x000fe400078f20ff */
[----:B------:R-:W-:Y:S01]  /*04c0*/  LEA.HI.X R19, R15, UR7, R25, 0x2, P1 ;  /* 0x000000070f137c11 */ /* 0x000fe200088f1419 */
[----:B------:R-:W-:Y:S01]  /*04d0*/  IMAD.MOV.U32 R25, RZ, RZ, RZ ;  /* 0x000000ffff197224 */ /* 0x000fe200078e00ff */
[----:B------:R-:W-:-:S05]  /*04e0*/  LOP3.LUT R5, R5, 0xfffffff0, RZ, 0xc0, !PT ;  /* 0xfffffff005057812 */ /* 0x000fca00078ec0ff */
[----:B------:R-:W5:Y:S01]  /*04f0*/  @P0 LDG.E.EL R25, desc[UR4][R18.64+0xc] ;  /* 0x00000c0412190981 */ /* 0x000f62000c2e1900 */
[----:B------:R-:W-:Y:S02]  /*0500*/  IMAD.IADD R5, R28, 0x1, -R5 ;  /* 0x000000011c057824 */ /* 0x000fe400078e0a05 */
[C---:B------:R-:W-:Y:S02]  /*0510*/  IMAD R23, R26.reuse, 0xd, R20 ;  /* 0x0000000d1a177824 */ /* 0x040fe400078e0214 */
[C---:B------:R-:W-:Y:S02]  /*0520*/  IMAD R27, R26.reuse, 0xd, R0 ;  /* 0x0000000d1a1b7824 */ /* 0x040fe400078e0200 */
[----:B------:R-:W-:Y:S02]  /*0530*/  IMAD R29, R26, 0xd, R5 ;  /* 0x0000000d1a1d7824 */ /* 0x000fe400078e0205 */
[----:B------:R-:W-:-:S04]  /*0540*/  IMAD.WIDE R22, R23, 0x4, R8 ;  /* 0x0000000417167825 */ /* 0x000fc800078e0208 */
[----:B------:R-:W-:-:S04]  /*0550*/  IMAD.WIDE R26, R27, 0x4, R8 ;  /* 0x000000041b1a7825 */ /* 0x000fc800078e0208 */
[----:B------:R-:W-:Y:S01]  /*0560*/  IMAD.WIDE R8, R29, 0x4, R8 ;  /* 0x000000041d087825 */ /* 0x000fe200078e0208 */
[----:B------:R-:W-:-:S06]  /*0570*/  CS2R R28, SRZ ;  /* 0x00000000001c7805 */ /* 0x000fcc000001ff00 */
[----:B------:R-:W5:Y:S01]  /*0580*/  @P0 LDG.E.EL R29, desc[UR4][R18.64+0x300] ;  /* 0x00030004121d0981 */ /* 0x000f62000c2e1900 */
[----:B------:R-:W-:Y:S01]  /*0590*/  ISETP.GE.AND P5, PT, R20, 0xd, PT ;  /* 0x0000000d1400780c */ /* 0x000fe20003fa6270 */
[----:B------:R-:W-:Y:S02]  /*05a0*/  IMAD.MOV.U32 R15, RZ, RZ, RZ ;  /* 0x000000ffff0f7224 */ /* 0x000fe400078e00ff */
[----:B------:R-:W5:Y:S10]  /*05b0*/  @P3 LDG.E.EL R28, desc[UR4][R6.64+0x300] ;  /* 0x00030004061c3981 */ /* 0x000f74000c2e1900 */
[----:B------:R4:W5:Y:S01]  /*05c0*/  @!P5 LDG.E.EL R15, desc[UR4][R22.64] ;  /* 0x00000004160fd981 */ /* 0x000962000c2e1900 */
[----:B--2---:R-:W-:-:S02]  /*05d0*/  SEL R14, R14, RZ, P2 ;  /* 0x000000ff0e0e7207 */ /* 0x004fc40001000000 */
[----:B---3--:R-:W-:-:S04]  /*05e0*/  SEL R13, R13, RZ, P2 ;  /* 0x000000ff0d0d7207 */ /* 0x008fc80001000000 */
[C---:B------:R-:W-:Y:S02]  /*05f0*/  FSETP.GT.AND P1, PT, R14.reuse, R13, PT ;  /* 0x0000000d0e00720b */ /* 0x040fe40003f24000 */
[----:B------:R-:W-:Y:S02]  /*0600*/  FSETP.NAN.AND P6, PT, R14, R14, PT ;  /* 0x0000000e0e00720b */ /* 0x000fe40003fc8000 */
[----:B----4-:R-:W-:Y:S02]  /*0610*/  SEL R22, R3, RZ, P3 ;  /* 0x000000ff03167207 */ /* 0x010fe40001800000 */
[----:B-----5:R-:W-:-:S07]  /*0620*/  SEL R3, R16, RZ, P3 ;  /* 0x000000ff10037207 */ /* 0x020fce0001800000 */
[----:B------:R-:W-:Y:S02]  /*0630*/  @!P1 SEL R14, R14, R13, P6 ;  /* 0x0000000d0e0e9207 */ /* 0x000fe40003000000 */
[C---:B------:R-:W-:Y:S02]  /*0640*/  FSETP.GT.AND P1, PT, R3.reuse, R22, PT ;  /* 0x000000160300720b */ /* 0x040fe40003f24000 */
[----:B------:R-:W-:Y:S02]  /*0650*/  SEL R13, R4, RZ, P0 ;  /* 0x000000ff040d7207 */ /* 0x000fe40000000000 */
[----:B------:R-:W-:-:S09]  /*0660*/  FSETP.NAN.AND P6, PT, R3, R3, PT ;  /* 0x000000030300720b */ /* 0x000fd20003fc8000 */
[----:B------:R-:W-:Y:S02]  /*0670*/  @!P1 SEL R3, R3, R22, P6 ;  /* 0x0000001603039207 */ /* 0x000fe40003000000 */
[----:B------:R-:W-:-:S04]  /*0680*/  SEL R4, R25, RZ, P0 ;  /* 0x000000ff19047207 */ /* 0x000fc80000000000 */
[C---:B------:R-:W-:Y:S02]  /*0690*/  FSETP.GT.AND P1, PT, R4.reuse, R13, PT ;  /* 0x0000000d0400720b */ /* 0x040fe40003f24000 */
[----:B------:R-:W-:Y:S02]  /*06a0*/  FSETP.NAN.AND P6, PT, R4, R4, PT ;  /* 0x000000040400720b */ /* 0x000fe40003fc8000 */
[----:B------:R-:W-:-:S06]  /*06b0*/  CS2R R22, SRZ ;  /* 0x0000000000167805 */ /* 0x000fcc000001ff00 */
[----:B------:R-:W2:Y:S03]  /*06c0*/  @P2 LDG.E.EL R23, desc[UR4][R10.64+0x300] ;  /* 0x000300040a172981 */ /* 0x000ea6000c2e1900 */
[----:B------:R-:W-:Y:S02]  /*06d0*/  @!P1 SEL R4, R4, R13, P6 ;  /* 0x0000000d04049207 */ /* 0x000fe40003000000 */
[----:B------:R-:W-:-:S04]  /*06e0*/  SEL R29, R29, RZ, P0 ;  /* 0x000000ff1d1d7207 */ /* 0x000fc80000000000 */
[-C--:B------:R-:W-:Y:S02]  /*06f0*/  FSETP.GEU.AND P6, PT, R4, R29.reuse, PT ;  /* 0x0000001d0400720b */ /* 0x080fe40003fce000 */
[----:B------:R-:W-:-:S11]  /*0700*/  FSETP.NAN.AND P1, PT, R29, R29, PT ;  /* 0x0000001d1d00720b */ /* 0x000fd60003f28000 */
[----:B------:R-:W-:Y:S01]  /*0710*/  @P6 SEL R29, R29, R4, P1 ;  /* 0x000000041d1d6207 */ /* 0x000fe20000800000 */
[----:B------:R-:W-:-:S06]  /*0720*/  IMAD.MOV.U32 R4, RZ, RZ, RZ ;  /* 0x000000ffff047224 */ /* 0x000fcc00078e00ff */
[----:B------:R-:W3:Y:S01]  /*0730*/  @P0 LDG.E.EL R4, desc[UR4][R18.64+0x30c] ;  /* 0x00030c0412040981 */ /* 0x000ee2000c2e1900 */
[----:B------:R-:W-:-:S04]  /*0740*/  SEL R16, R28, RZ, P3 ;  /* 0x000000ff1c107207 */ /* 0x000fc80001800000 */
[-C--:B------:R-:W-:Y:S02]  /*0750*/  FSETP.GEU.AND P6, PT, R3, R16.reuse, PT ;  /* 0x000000100300720b */ /* 0x080fe40003fce000 */
[----:B------:R-:W-:-:S11]  /*0760*/  FSETP.NAN.AND P1, PT, R16, R16, PT ;  /* 0x000000101000720b */ /* 0x000fd60003f28000 */
[----:B------:R-:W-:Y:S01]  /*0770*/  @P6 SEL R16, R16, R3, P1 ;  /* 0x0000000310106207 */ /* 0x000fe20000800000 */
[----:B------:R-:W-:Y:S02]  /*0780*/  IMAD.MOV.U32 R3, RZ, RZ, RZ ;  /* 0x000000ffff037224 */ /* 0x000fe400078e00ff */
[----:B------:R-:W-:Y:S01]  /*0790*/  IMAD.MOV.U32 R13, RZ, RZ, RZ ;  /* 0x000000ffff0d7224 */ /* 0x000fe200078e00ff */
[----:B------:R-:W-:-:S13]  /*07a0*/  ISETP.GE.AND P6, PT, R0, 0xd, PT ;  /* 0x0000000d0000780c */ /* 0x000fda0003fc6270 */
[----:B------:R-:W4:Y:S01]  /*07b0*/  @!P6 LDG.E.EL R22, desc[UR4][R26.64] ;  /* 0x000000041a16e981 */ /* 0x000f22000c2e1900 */
[----:B--2---:R-:W-:-:S04]  /*07c0*/  SEL R23, R23, RZ, P2 ;  /* 0x000000ff17177207 */ /* 0x004fc80001000000 */
[-C--:B------:R-:W-:Y:S02]  /*07d0*/  FSETP.GEU.AND P1, PT, R14, R23.reuse, PT ;  /* 0x000000170e00720b */ /* 0x080fe40003f2e000 */
[----:B---3--:R-:W-:Y:S02]  /*07e0*/  SEL R4, R4, RZ, P0 ;  /* 0x000000ff04047207 */ /* 0x008fe40000000000 */
[----:B------:R-:W-:-:S09]  /*07f0*/  FSETP.NAN.AND P0, PT, R23, R23, PT ;  /* 0x000000171700720b */ /* 0x000fd20003f08000 */
[----:B------:R-:W-:Y:S02]  /*0800*/  @P1 SEL R23, R23, R14, P0 ;  /* 0x0000000e17171207 */ /* 0x000fe40000000000 */
[-C--:B------:R-:W-:Y:S02]  /*0810*/  FSETP.GEU.AND P1, PT, R29, R4.reuse, PT ;  /* 0x000000041d00720b */ /* 0x080fe40003f2e000 */
[----:B------:R-:W-:-:S11]  /*0820*/  FSETP.NAN.AND P0, PT, R4, R4, PT ;  /* 0x000000040400720b */ /* 0x000fd60003f08000 */
[----:B------:R-:W-:Y:S02]  /*0830*/  @P1 SEL R4, R4, R29, P0 ;  /* 0x0000001d04041207 */ /* 0x000fe40000000000 */
[----:B------:R-:W-:-:S13]  /*0840*/  ISETP.GE.AND P0, PT, R5, 0xd, PT ;  /* 0x0000000d0500780c */ /* 0x000fda0003f06270 */
[----:B------:R0:W2:Y:S02]  /*0850*/  @!P0 LDG.E.EL R3, desc[UR4][R8.64] ;  /* 0x0000000408038981 */ /* 0x0000a4000c2e1900 */
[----:B0-----:R-:W0:Y:S01]  /*0860*/  LDC.64 R8, c[0x0][0x218] ;  /* 0x00008600ff087b82 */ /* 0x001e220000000a00 */
[----:B------:R-:W-:Y:S01]  /*0870*/  IMAD.MOV.U32 R14, RZ, RZ, RZ ;  /* 0x000000ffff0e7224 */ /* 0x000fe200078e00ff */
[----:B------:R-:W-:-:S04]  /*0880*/  IADD3 R25, P1, R5, R17, RZ ;  /* 0x0000001105197210 */ /* 0x000fc80007f3e0ff */
[----:B------:R-:W-:Y:S01]  /*0890*/  LEA.HI.X.SX32 R26, R5, R24, 0x1, P1 ;  /* 0x00000018051a7211 */ /* 0x000fe200008f0eff */
[----:B0-----:R-:W-:-:S05]  /*08a0*/  IMAD.WIDE R18, R21, 0x4, R8 ;  /* 0x0000000415127825 */ /* 0x001fca00078e0208 */
[----:B------:R0:W3:Y:S02]  /*08b0*/  @!P4 LDG.E.EL R13, desc[UR4][R18.64] ;  /* 0x00000004120dc981 */ /* 0x0000e4000c2e1900 */
[----:B0-----:R-:W-:-:S04]  /*08c0*/  IMAD.WIDE R18, R20, 0x4, R8 ;  /* 0x0000000414127825 */ /* 0x001fc800078e0208 */
[----:B------:R-:W-:Y:S01]  /*08d0*/  IMAD.MOV.U32 R20, RZ, RZ, RZ ;  /* 0x000000ffff147224 */ /* 0x000fe200078e00ff */
[----:B------:R0:W5:Y:S02]  /*08e0*/  @!P5 LDG.E.EL R14, desc[UR4][R18.64] ;  /* 0x00000004120ed981 */ /* 0x000164000c2e1900 */
[----:B0-----:R-:W-:-:S05]  /*08f0*/  IMAD.WIDE R18, R0, 0x4, R8 ;  /* 0x0000000400127825 */ /* 0x001fca00078e0208 */
[----:B------:R0:W2:Y:S01]  /*0900*/  @!P6 LDG.E.EL R20, desc[UR4][R18.64] ;  /* 0x000000041214e981 */ /* 0x0000a2000c2e1900 */
[----:B------:R-:W-:Y:S01]  /*0910*/  IMAD.MOV.U32 R0, RZ, RZ, RZ ;  /* 0x000000ffff007224 */ /* 0x000fe200078e00ff */
[----:B0-----:R-:W-:-:S04]  /*0920*/  LEA R18, P1, R25, UR6, 0x2 ;  /* 0x0000000619127c11 */ /* 0x001fc8000f8210ff */
[----:B------:R-:W-:Y:S01]  /*0930*/  LEA.HI.X R19, R25, UR7, R26, 0x2, P1 ;  /* 0x0000000719137c11 */ /* 0x000fe200088f141a */
[C---:B------:R-:W-:Y:S02]  /*0940*/  VIADD R25, R5.reuse, 0xfffffff3 ;  /* 0xfffffff305197836 */ /* 0x040fe40000000000 */
[----:B------:R-:W-:-:S03]  /*0950*/  IMAD.WIDE R8, R5, 0x4, R8 ;  /* 0x0000000405087825 */ /* 0x000fc600078e0208 */
[----:B------:R-:W-:Y:S02]  /*0960*/  IADD3 R17, P1, R17, R25, RZ ;  /* 0x0000001911117210 */ /* 0x000fe40007f3e0ff */
[----:B------:R0:W2:Y:S02]  /*0970*/  @!P0 LDG.E.EL R0, desc[UR4][R8.64] ;  /* 0x0000000408008981 */ /* 0x0000a4000c2e1900 */
[----:B------:R-:W-:Y:S02]  /*0980*/  LEA.HI.X.SX32 R24, R25, R24, 0x1, P1 ;  /* 0x0000001819187211 */ /* 0x000fe400008f0eff */
[----:B0-----:R-:W-:-:S04]  /*0990*/  LEA R8, P1, R17, UR6, 0x2 ;  /* 0x0000000611087c11 */ /* 0x001fc8000f8210ff */
[----:B------:R-:W-:Y:S02]  /*09a0*/  LEA.HI.X R9, R17, UR7, R24, 0x2, P1 ;  /* 0x0000000711097c11 */ /* 0x000fe400088f1418 */
[----:B------:R-:W-:Y:S01]  /*09b0*/  ISETP.GT.AND P1, PT, R5, 0xc, PT ;  /* 0x0000000c0500780c */ /* 0x000fe20003f24270 */
[----:B------:R-:W-:-:S06]  /*09c0*/  IMAD.MOV.U32 R5, RZ, RZ, RZ ;  /* 0x000000ffff057224 */ /* 0x000fcc00078e00ff */
[----:B------:R0:W2:Y:S02]  /*09d0*/  @P3 LDG.E.EL R5, desc[UR4][R6.64+0x30c] ;  /* 0x00030c0406053981 */ /* 0x0000a4000c2e1900 */
[----:B0-----:R-:W-:-:S06]  /*09e0*/  CS2R R6, SRZ ;  /* 0x0000000000067805 */ /* 0x001fcc000001ff00 */
[----:B------:R-:W2:Y:S01]  /*09f0*/  @P2 LDG.E.EL R6, desc[UR4][R10.64+0x30c] ;  /* 0x00030c040a062981 */ /* 0x000ea2000c2e1900 */
[----:B------:R-:W-:Y:S02]  /*0a00*/  IMAD.MOV.U32 R26, RZ, RZ, RZ ;  /* 0x000000ffff1a7224 */ /* 0x000fe400078e00ff */
[----:B------:R-:W-:Y:S01]  /*0a10*/  IMAD.MOV.U32 R25, RZ, RZ, RZ ;  /* 0x000000ffff197224 */ /* 0x000fe200078e00ff */
[----:B------:R-:W2:Y:S04]  /*0a20*/  @P1 LDG.E.EL R7, desc[UR4][R8.64+0xc] ;  /* 0x00000c0408071981 */ /* 0x000ea8000c2e1900 */
[----:B------:R-:W2:Y:S04]  /*0a30*/  @P1 LDG.E.EL R26, desc[UR4][R8.64+0x300] ;  /* 0x00030004081a1981 */ /* 0x000ea8000c2e1900 */
[----:B------:R0:W2:Y:S02]  /*0a40*/  @P1 LDG.E.EL R25, desc[UR4][R8.64+0x30c] ;  /* 0x00030c0408191981 */ /* 0x0000a4000c2e1900 */
[----:B0-----:R-:W0:Y:S01]  /*0a50*/  LDC.64 R8, c[0x0][0x230] ;  /* 0x00008c00ff087b82 */ /* 0x001e220000000a00 */
[----:B------:R-:W-:-:S06]  /*0a60*/  IMAD.MOV.U32 R24, RZ, RZ, RZ ;  /* 0x000000ffff187224 */ /* 0x000fcc00078e00ff */
[----:B------:R3:W2:Y:S01]  /*0a70*/  @P1 LDG.E.EL R24, desc[UR4][R18.64+-0x34] ;  /* 0xffffcc0412181981 */ /* 0x0006a2000c2e1900 */
[----:B0-----:R-:W-:-:S06]  /*0a80*/  IMAD.WIDE R8, R21, 0x4, R8 ;  /* 0x0000000415087825 */ /* 0x001fcc00078e0208 */
[----:B------:R-:W2:Y:S01]  /*0a90*/  LDG.E.EL.128 R8, desc[UR4][R8.64] ;  /* 0x0000000408087981 */ /* 0x000ea2000c2e1d00 */
[----:B------:R-:W-:Y:S02]  /*0aa0*/  SEL R17, R12, RZ, !P4 ;  /* 0x000000ff0c117207 */ /* 0x000fe40006000000 */
[----:B------:R-:W-:Y:S02]  /*0ab0*/  SEL R15, R15, RZ, !P5 ;  /* 0x000000ff0f0f7207 */ /* 0x000fe40006800000 */
[----:B----4-:R-:W-:Y:S02]  /*0ac0*/  SEL R22, R22, RZ, !P6 ;  /* 0x000000ff16167207 */ /* 0x010fe40007000000 */
[----:B---3--:R-:W-:Y:S02]  /*0ad0*/  SEL R18, R13, RZ, !P4 ;  /* 0x000000ff0d127207 */ /* 0x008fe40006000000 */
[----:B------:R-:W0:Y:S03]  /*0ae0*/  LDC.64 R12, c[0x0][0x228] ;  /* 0x00008a00ff0c7b82 */ /* 0x000e260000000a00 */
[----:B------:R-:W-:-:S05]  /*0af0*/  @!P4 FADD R4, R17, R18 ;  /* 0x000000121104c221 */ /* 0x000fca0000000000 */
[----:B------:R-:W1:Y:S01]  /*0b00*/  LDC.64 R18, c[0x0][0x238] ;  /* 0x00008e00ff127b82 */ /* 0x000e620000000a00 */
[----:B-----5:R-:W-:Y:S01]  /*0b10*/  SEL R14, R14, RZ, !P5 ;  /* 0x000000ff0e0e7207 */ /* 0x020fe20006800000 */
[----:B0-----:R-:W-:-:S04]  /*0b20*/  IMAD.WIDE R12, R21, 0x4, R12 ;  /* 0x00000004150c7825 */ /* 0x001fc800078e020c */
[----:B-1----:R-:W-:Y:S01]  /*0b30*/  IMAD.WIDE R18, R21, 0x4, R18 ;  /* 0x0000000415127825 */ /* 0x002fe200078e0212 */
[----:B--2---:R-:W-:-:S04]  /*0b40*/  SEL R5, R5, RZ, P3 ;  /* 0x000000ff05057207 */ /* 0x004fc80001800000 */
[-C--:B------:R-:W-:Y:S02]  /*0b50*/  FSETP.GEU.AND P3, PT, R16, R5.reuse, PT ;  /* 0x000000051000720b */ /* 0x080fe40003f6e000 */
[----:B------:R-:W-:-:S11]  /*0b60*/  FSETP.NAN.AND P4, PT, R5, R5, PT ;  /* 0x000000050500720b */ /* 0x000fd60003f88000 */
[----:B------:R-:W-:Y:S02]  /*0b70*/  @P3 SEL R5, R5, R16, P4 ;  /* 0x0000001005053207 */ /* 0x000fe40002000000 */
[----:B------:R-:W0:Y:S01]  /*0b80*/  LDC.64 R16, c[0x0][0x240] ;  /* 0x00009000ff107b82 */ /* 0x000e220000000a00 */
[----:B------:R-:W-:-:S04]  /*0b90*/  SEL R6, R6, RZ, P2 ;  /* 0x000000ff06067207 */ /* 0x000fc80001000000 */
[-C--:B------:R-:W-:Y:S01]  /*0ba0*/  FSETP.GEU.AND P3, PT, R23, R6.reuse, PT ;  /* 0x000000061700720b */ /* 0x080fe20003f6e000 */
[----:B------:R-:W-:Y:S01]  /*0bb0*/  @!P5 FADD R5, R15, R14 ;  /* 0x0000000e0f05d221 */ /* 0x000fe20000000000 */
[C---:B------:R-:W-:Y:S01]  /*0bc0*/  FSETP.NAN.AND P2, PT, R6.reuse, R6, PT ;  /* 0x000000060600720b */ /* 0x040fe20003f48000 */
[----:B------:R-:W2:Y:S10]  /*0bd0*/  LDG.E.EL.128 R12, desc[UR4][R12.64] ;  /* 0x000000040c0c7981 */ /* 0x000eb4000c2e1d00 */
[----:B------:R-:W-:-:S02]  /*0be0*/  @P3 SEL R6, R6, R23, P2 ;  /* 0x0000001706063207 */ /* 0x000fc40001000000 */
[----:B------:R-:W-:Y:S01]  /*0bf0*/  SEL R23, R20, RZ, !P6 ;  /* 0x000000ff14177207 */ /* 0x000fe20007000000 */
[----:B0-----:R-:W-:-:S04]  /*0c00*/  IMAD.WIDE R20, R21, 0x4, R16 ;  /* 0x0000000415147825 */ /* 0x001fc800078e0210 */
[----:B------:R-:W-:Y:S01]  /*0c10*/  @!P6 FADD R6, R22, R23 ;  /* 0x000000171606e221 */ /* 0x000fe20000000000 */
[----:B------:R-:W3:Y:S04]  /*0c20*/  LDG.E.EL.128 R16, desc[UR4][R18.64] ;  /* 0x0000000412107981 */ /* 0x000ee8000c2e1d00 */
[----:B------:R-:W3:Y:S01]  /*0c30*/  LDG.E.EL.128 R20, desc[UR4][R20.64] ;  /* 0x0000000414147981 */ /* 0x000ee2000c2e1d00 */
[----:B------:R-:W-:Y:S02]  /*0c40*/  SEL R24, R24, RZ, P1 ;  /* 0x000000ff18187207 */ /* 0x000fe40000800000 */
[----:B------:R-:W-:-:S04]  /*0c50*/  SEL R7, R7, RZ, P1 ;  /* 0x000000ff07077207 */ /* 0x000fc80000800000 */
[----:B------:R-:W-:Y:S01]  /*0c60*/  FSETP.GT.AND P3, PT, R7, R24, PT ;  /* 0x000000180700720b */ /* 0x000fe20003f64000 */
[----:B------:R-:W-:-:S06]  /*0c70*/  FADD R8, R8, 0.0010000000474974513054 ;  /* 0x3a83126f08087421 */ /* 0x000fcc0000000000 */
[----:B------:R-:W0:Y:S01]  /*0c80*/  MUFU.SQRT R8, R8 ;  /* 0x0000000800087308 */ /* 0x000e220000002000 */
[----:B------:R-:W-:-:S05]  /*0c90*/  FSETP.NAN.AND P4, PT, R7, R7, PT ;  /* 0x000000070700720b */ /* 0x000fca0003f88000 */
[----:B------:R-:W-:Y:S01]  /*0ca0*/  @!P3 SEL R7, R7, R24, P4 ;  /* 0x000000180707b207 */ /* 0x000fe20002000000 */
[----:B------:R-:W-:Y:S01]  /*0cb0*/  FADD R9, R9, 0.0010000000474974513054 ;  /* 0x3a83126f09097421 */ /* 0x000fe20000000000 */
[C---:B0-----:R-:W-:Y:S02]  /*0cc0*/  FSETP.GT.AND P2, PT, R8.reuse, 8.50705917302346158658e+37, PT ;  /* 0x7e8000000800780b */ /* 0x041fe40003f44000 */
[----:B------:R-:W-:Y:S01]  /*0cd0*/  FSETP.GEU.AND P4, PT, R8, 1.175494350822287508e-38, PT ;  /* 0x008000000800780b */ /* 0x000fe20003f8e000 */
[----:B------:R-:W-:Y:S01]  /*0ce0*/  FADD R24, R10, 0.0010000000474974513054 ;  /* 0x3a83126f0a187421 */ /* 0x000fe20000000000 */
[----:B------:R-:W-:Y:S01]  /*0cf0*/  SEL R26, R26, RZ, P1 ;  /* 0x000000ff1a1a7207 */ /* 0x000fe20000800000 */
[----:B------:R-:W0:Y:S03]  /*0d00*/  MUFU.SQRT R9, R9 ;  /* 0x0000000900097308 */ /* 0x000e260000002000 */
[----:B------:R-:W-:-:S05]  /*0d10*/  FSETP.GEU.AND P5, PT, R7, R26, PT ;  /* 0x0000001a0700720b */ /* 0x000fca0003fae000 */
[----:B------:R-:W-:Y:S01]  /*0d20*/  @P2 FMUL R8, R8, 0.25 ;  /* 0x3e80000008082820 */ /* 0x000fe20000400000 */
[----:B------:R-:W1:Y:S03]  /*0d30*/  MUFU.SQRT R24, R24 ;  /* 0x0000001800187308 */ /* 0x000e660000002000 */
[----:B------:R-:W-:Y:S01]  /*0d40*/  @!P4 FMUL R8, R8, 16777216 ;  /* 0x4b8000000808c820 */ /* 0x000fe20000400000 */
[----:B------:R-:W-:Y:S01]  /*0d50*/  FADD R11, R11, 0.0010000000474974513054 ;  /* 0x3a83126f0b0b7421 */ /* 0x000fe20000000000 */
[----:B------:R-:W-:Y:S01]  /*0d60*/  FSETP.NAN.AND P3, PT, R26, R26, PT ;  /* 0x0000001a1a00720b */ /* 0x000fe20003f68000 */
[----:B------:R-:W-:-:S03]  /*0d70*/  IMAD.MOV.U32 R10, RZ, RZ, 0x3e800000 ;  /* 0x3e800000ff0a7424 */ /* 0x000fc600078e00ff */
[----:B------:R-:W4:Y:S01]  /*0d80*/  MUFU.RCP R8, R8 ;  /* 0x0000000800087308 */ /* 0x000f220000001000 */
[----:B------:R-:W-:Y:S02]  /*0d90*/  @P5 SEL R26, R26, R7, P3 ;  /* 0x000000071a1a5207 */ /* 0x000fe40001800000 */
[----:B------:R-:W-:-:S05]  /*0da0*/  FSEL R7, R10, 1, P2 ;  /* 0x3f8000000a077808 */ /* 0x000fca0001000000 */
[----:B------:R-:W5:Y:S01]  /*0db0*/  MUFU.SQRT R28, R11 ;  /* 0x0000000b001c7308 */ /* 0x000f620000002000 */
[----:B0-----:R-:W-:Y:S01]  /*0dc0*/  FSETP.GT.AND P3, PT, R9, 8.50705917302346158658e+37, PT ;  /* 0x7e8000000900780b */ /* 0x001fe20003f64000 */
[----:B------:R-:W-:Y:S01]  /*0dd0*/  @!P4 FMUL R7, R7, 16777216 ;  /* 0x4b8000000707c820 */ /* 0x000fe20000400000 */
[C---:B-1----:R-:W-:Y:S02]  /*0de0*/  FSETP.GT.AND P5, PT, R24.reuse, 8.50705917302346158658e+37, PT ;  /* 0x7e8000001800780b */ /* 0x042fe40003fa4000 */
[----:B------:R-:W-:Y:S01]  /*0df0*/  FSETP.GEU.AND P4, PT, R24, 1.175494350822287508e-38, PT ;  /* 0x008000001800780b */ /* 0x000fe20003f8e000 */
[----:B----4-:R-:W-:Y:S01]  /*0e00*/  FMUL R8, R8, R7 ;  /* 0x0000000708087220 */ /* 0x010fe20000400000 */
[----:B------:R-:W-:Y:S02]  /*0e10*/  FSETP.GEU.AND P2, PT, R9, 1.175494350822287508e-38, PT ;  /* 0x008000000900780b */ /* 0x000fe40003f4e000 */
[----:B------:R-:W-:Y:S02]  /*0e20*/  SEL R7, R25, RZ, P1 ;  /* 0x000000ff19077207 */ /* 0x000fe40000800000 */
[----:B------:R-:W-:-:S02]  /*0e30*/  FSEL R25, R10, 1, P3 ;  /* 0x3f8000000a197808 */ /* 0x000fc40001800000 */
[C---:B-----5:R-:W-:Y:S01]  /*0e40*/  FSETP.GT.AND P1, PT, R28.reuse, 8.50705917302346158658e+37, PT ;  /* 0x7e8000001c00780b */ /* 0x060fe20003f24000 */
[----:B------:R-:W-:Y:S01]  /*0e50*/  @P3 FMUL R9, R9, 0.25 ;  /* 0x3e80000009093820 */ /* 0x000fe20000400000 */
[----:B------:R-:W-:Y:S01]  /*0e60*/  FSETP.GEU.AND P3, PT, R28, 1.175494350822287508e-38, PT ;  /* 0x008000001c00780b */ /* 0x000fe20003f6e000 */
[----:B------:R-:W-:Y:S01]  /*0e70*/  @P5 FMUL R24, R24, 0.25 ;  /* 0x3e80000018185820 */ /* 0x000fe20000400000 */
[----:B------:R-:W-:-:S03]  /*0e80*/  FSETP.GEU.AND P6, PT, R26, R7, PT ;  /* 0x000000071a00720b */ /* 0x000fc60003fce000 */
[----:B------:R-:W-:Y:S01]  /*0e90*/  @!P4 FMUL R24, R24, 16777216 ;  /* 0x4b8000001818c820 */ /* 0x000fe20000400000 */
[----:B------:R-:W-:Y:S01]  /*0ea0*/  @!P2 FMUL R9, R9, 16777216 ;  /* 0x4b8000000909a820 */ /* 0x000fe20000400000 */
[----:B------:R-:W-:-:S04]  /*0eb0*/  @!P2 FMUL R25, R25, 16777216 ;  /* 0x4b8000001919a820 */ /* 0x000fc80000400000 */
[----:B------:R-:W-:Y:S01]  /*0ec0*/  @P1 FMUL R28, R28, 0.25 ;  /* 0x3e8000001c1c1820 */ /* 0x000fe20000400000 */
[----:B------:R0:W1:Y:S01]  /*0ed0*/  MUFU.RCP R27, R9 ;  /* 0x00000009001b7308 */ /* 0x0000620000001000 */
[----:B------:R-:W-:Y:S02]  /*0ee0*/  FSETP.NAN.AND P2, PT, R7, R7, PT ;  /* 0x000000070700720b */ /* 0x000fe40003f48000 */
[----:B------:R-:W-:-:S05]  /*0ef0*/  @!P3 FMUL R28, R28, 16777216 ;  /* 0x4b8000001c1cb820 */ /* 0x000fca0000400000 */
[----:B------:R-:W4:Y:S01]  /*0f00*/  MUFU.RCP R24, R24 ;  /* 0x0000001800187308 */ /* 0x000f220000001000 */
[----:B------:R-:W-:Y:S02]  /*0f10*/  @P6 SEL R7, R7, R26, P2 ;  /* 0x0000001a07076207 */ /* 0x000fe40001000000 */
[----:B0-----:R-:W-:Y:S02]  /*0f20*/  FSEL R9, R10, 1, P5 ;  /* 0x3f8000000a097808 */ /* 0x001fe40002800000 */
[----:B------:R-:W-:Y:S02]  /*0f30*/  SEL R26, R0, RZ, !P0 ;  /* 0x000000ff001a7207 */ /* 0x000fe40004000000 */
[----:B------:R-:W-:Y:S01]  /*0f40*/  SEL R3, R3, RZ, !P0 ;  /* 0x000000ff03037207 */ /* 0x000fe20004000000 */
[----:B------:R-:W0:Y:S01]  /*0f50*/  MUFU.RCP R28, R28 ;  /* 0x0000001c001c7308 */ /* 0x000e220000001000 */
[----:B------:R-:W-:-:S03]  /*0f60*/  @!P4 FMUL R9, R9, 16777216 ;  /* 0x4b8000000909c820 */ /* 0x000fc60000400000 */
[----:B------:R-:W-:Y:S01]  /*0f70*/  @!P0 FADD R7, R3, R26 ;  /* 0x0000001a03078221 */ /* 0x000fe20000000000 */
[----:B------:R-:W-:Y:S01]  /*0f80*/  FSEL R3, R10, 1, P1 ;  /* 0x3f8000000a037808 */ /* 0x000fe20000800000 */
[----:B-1----:R-:W-:Y:S01]  /*0f90*/  FMUL R27, R27, R25 ;  /* 0x000000191b1b7220 */ /* 0x002fe20000400000 */
[----:B----4-:R-:W-:Y:S01]  /*0fa0*/  FMUL R0, R24, R9 ;  /* 0x0000000918007220 */ /* 0x010fe20000400000 */
[----:B------:R-:W1:Y:S02]  /*0fb0*/  LDC.64 R10, c[0x0][0x250] ;  /* 0x00009400ff0a7b82 */ /* 0x000e640000000a00 */
[----:B------:R-:W-:-:S06]  /*0fc0*/  @!P3 FMUL R3, R3, 16777216 ;  /* 0x4b8000000303b820 */ /* 0x000fcc0000400000 */
[----:B------:R-:W4:Y:S01]  /*0fd0*/  LDC.64 R24, c[0x0][0x248] ;  /* 0x00009200ff187b82 */ /* 0x000f220000000a00 */
[----:B0-----:R-:W-:Y:S01]  /*0fe0*/  FMUL R9, R28, R3 ;  /* 0x000000031c097220 */ /* 0x001fe20000400000 */
[----:B----4-:R-:W-:-:S05]  /*0ff0*/  IMAD.WIDE R24, R2, 0x4, R24 ;  /* 0x0000000402187825 */ /* 0x010fca00078e0218 */
[----:B------:R-:W-:Y:S01]  /*1000*/  STG.E.128 desc[UR4][R24.64], R4 ;  /* 0x0000000418007986 */ /* 0x000fe2000c101d04 */
[----:B--2---:R-:W-:Y:S01]  /*1010*/  FADD R29, -R12, R4 ;  /* 0x000000040c1d7221 */ /* 0x004fe20000000100 */
[----:B------:R-:W-:Y:S01]  /*1020*/  FADD R12, -R15, R7 ;  /* 0x000000070f0c7221 */ /* 0x000fe20000000100 */
[----:B------:R-:W-:Y:S02]  /*1030*/  FADD R15, -R14, R6 ;  /* 0x000000060e0f7221 */ /* 0x000fe40000000100 */
[----:B------:R-:W-:Y:S01]  /*1040*/  FMUL R3, R8, R29 ;  /* 0x0000001d08037220 */ /* 0x000fe20000400000 */
[----:B------:R-:W-:Y:S01]  /*1050*/  FADD R8, -R13, R5 ;  /* 0x000000050d087221 */ /* 0x000fe20000000100 */
[----:B------:R-:W-:Y:S01]  /*1060*/  FMUL R12, R9, R12 ;  /* 0x0000000c090c7220 */ /* 0x000fe20000400000 */
[----:B------:R-:W-:Y:S02]  /*1070*/  FMUL R15, R0, R15 ;  /* 0x0000000f000f7220 */ /* 0x000fe40000400000 */
[----:B------:R-:W-:-:S04]  /*1080*/  FMUL R8, R27, R8 ;  /* 0x000000081b087220 */ /* 0x000fc80000400000 */
[----:B---3--:R-:W-:Y:S01]  /*1090*/  FFMA R8, R17, R8, R21 ;  /* 0x0000000811087223 */ /* 0x008fe20000000015 */
[----:B------:R-:W-:Y:S01]  /*10a0*/  FFMA R16, R16, R3, R20 ;  /* 0x0000000310107223 */ /* 0x000fe20000000014 */
[----:B------:R-:W-:Y:S01]  /*10b0*/  FFMA R12, R19, R12, R23 ;  /* 0x0000000c130c7223 */ /* 0x000fe20000000017 */
[----:B------:R-:W-:Y:S02]  /*10c0*/  FFMA R15, R18, R15, R22 ;  /* 0x0000000f120f7223 */ /* 0x000fe40000000016 */
[----:B------:R-:W-:Y:S02]  /*10d0*/  FSETP.GEU.AND P2, PT, R8, RZ, PT ;  /* 0x000000ff0800720b */ /* 0x000fe40003f4e000 */
[----:B------:R-:W-:Y:S02]  /*10e0*/  FSETP.GEU.AND P0, PT, R12, RZ, PT ;  /* 0x000000ff0c00720b */ /* 0x000fe40003f0e000 */
[----:B------:R-:W-:Y:S02]  /*10f0*/  FSETP.GEU.AND P1, PT, R15, RZ, PT ;  /* 0x000000ff0f00720b */ /* 0x000fe40003f2e000 */
[----:B------:R-:W-:Y:S01]  /*1100*/  FSETP.GEU.AND P3, PT, R16, RZ, PT ;  /* 0x000000ff1000720b */ /* 0x000fe20003f6e000 */
[----:B-1----:R-:W-:Y:S01]  /*1110*/  IMAD.WIDE R2, R2, 0x4, R10 ;  /* 0x0000000402027825 */ /* 0x002fe200078e020a */
[----:B------:R-:W-:-:S02]  /*1120*/  SEL R9, R8, RZ, P2 ;  /* 0x000000ff08097207 */ /* 0x000fc40001000000 */
[----:B------:R-:W-:Y:S02]  /*1130*/  SEL R11, R12, RZ, P0 ;  /* 0x000000ff0c0b7207 */ /* 0x000fe40000000000 */
[----:B------:R-:W-:Y:S02]  /*1140*/  SEL R10, R15, RZ, P1 ;  /* 0x000000ff0f0a7207 */ /* 0x000fe40000800000 */
[----:B------:R-:W-:-:S05]  /*1150*/  SEL R8, R16, RZ, P3 ;  /* 0x000000ff10087207 */ /* 0x000fca0001800000 */
[----:B------:R-:W-:Y:S01]  /*1160*/  STG.E.128 desc[UR4][R2.64], R8 ;  /* 0x0000000802007986 */ /* 0x000fe2000c101d04 */
[----:B------:R-:W-:Y:S05]  /*1170*/  EXIT ;  /* 0x000000000000794d */ /* 0x000fea0003800000 */
.L_x_0:
[----:B------:R-:W-:-:S00]  /*1180*/  BRA `(.L_x_0) ;  /* 0xfffffffc00fc7947 */ /* 0x000fc0000383ffff */
[----:B------:R-:W-:-:S00]  /*1190*/  NOP ;  /* 0x0000000000007918 */ /* 0x000fc00000000000 */
        /* <DEDUP_REMOVED lines=14> */
.L_x_1:


//--------------------- .nv.global.init           --------------------------
	.section	.nv.global.init,"aw",@progbits
.nv.global.init:
	.type		_$_str,@object
	.size		_$_str,(_$_str_$_2 - _$_str)
_$_str:
        /*0000*/ 	.byte	0x5f, 0x5f, 0x43, 0x55, 0x44, 0x41, 0x5f, 0x46, 0x54, 0x5a, 0x00
	.type		_$_str_$_2,@object
	.size		_$_str_$_2,(.L_1 - _$_str_$_2)
_$_str_$_2:
        /*000b*/ 	.byte	0x5f, 0x5f, 0x43, 0x55, 0x44, 0x41, 0x5f, 0x50, 0x52, 0x45, 0x43, 0x5f, 0x53, 0x51, 0x52, 0x54
        /*001b*/ 	.byte	0x00
.L_1:


//--------------------- .nv.constant0.triton_poi_fused__native_batch_norm_legit_no_training_cat_relu_10 --------------------------
	.section	.nv.constant0.triton_poi_fused__native_batch_norm_legit_no_training_cat_relu_10,"a",@progbits
	.sectionflags	@""
	.align	4
.nv.constant0.triton_poi_fused__native_batch_norm_legit_no_training_cat_relu_10:
	.zero		604
